//
// Generated by NVIDIA NVVM Compiler
//
// Compiler Build ID: CL-36424714
// Cuda compilation tools, release 13.0, V13.0.88
// Based on NVVM 20.0.0
//

.version 9.0
.target sm_100
.address_size 64

	// .globl	_Z12kernel_isnanPfPiiS0_iiiS_

.visible .entry _Z12kernel_isnanPfPiiS0_iiiS_(
	.param .u64 .ptr .align 1 _Z12kernel_isnanPfPiiS0_iiiS__param_0,
	.param .u64 .ptr .align 1 _Z12kernel_isnanPfPiiS0_iiiS__param_1,
	.param .u32 _Z12kernel_isnanPfPiiS0_iiiS__param_2,
	.param .u64 .ptr .align 1 _Z12kernel_isnanPfPiiS0_iiiS__param_3,
	.param .u32 _Z12kernel_isnanPfPiiS0_iiiS__param_4,
	.param .u32 _Z12kernel_isnanPfPiiS0_iiiS__param_5,
	.param .u32 _Z12kernel_isnanPfPiiS0_iiiS__param_6,
	.param .u64 .ptr .align 1 _Z12kernel_isnanPfPiiS0_iiiS__param_7
)
{
	.reg .pred 	%p<5>;
	.reg .b32 	%r<18>;
	.reg .b32 	%f<3>;
	.reg .b64 	%rd<11>;

	ld.param.u64 	%rd2, [_Z12kernel_isnanPfPiiS0_iiiS__param_0];
	ld.param.u32 	%r6, [_Z12kernel_isnanPfPiiS0_iiiS__param_2];
	ld.param.u32 	%r7, [_Z12kernel_isnanPfPiiS0_iiiS__param_4];
	ld.param.u32 	%r5, [_Z12kernel_isnanPfPiiS0_iiiS__param_5];
	ld.param.u64 	%rd3, [_Z12kernel_isnanPfPiiS0_iiiS__param_7];
	cvta.to.global.u64 	%rd1, %rd3;
	mov.u32 	%r8, %ctaid.x;
	mov.u32 	%r9, %ntid.x;
	mov.u32 	%r10, %tid.x;
	mad.lo.s32 	%r1, %r8, %r9, %r10;
	mov.u32 	%r11, %ctaid.y;
	mov.u32 	%r12, %ntid.y;
	mov.u32 	%r13, %tid.y;
	mad.lo.s32 	%r14, %r11, %r12, %r13;
	setp.ge.s32 	%p1, %r1, %r6;
	setp.ge.s32 	%p2, %r14, %r7;
	or.pred  	%p3, %p1, %p2;
	@%p3 bra 	$L__BB0_4;
	cvta.to.global.u64 	%rd4, %rd2;
	mad.lo.s32 	%r15, %r5, %r1, %r14;
	mad.lo.s32 	%r3, %r7, %r1, %r14;
	mul.wide.s32 	%rd5, %r15, 4;
	add.s64 	%rd6, %rd4, %rd5;
	ld.global.f32 	%f1, [%rd6];
	abs.f32 	%f2, %f1;
	setp.ne.f32 	%p4, %f2, 0f7F800000;
	@%p4 bra 	$L__BB0_3;
	mul.wide.s32 	%rd9, %r3, 4;
	add.s64 	%rd10, %rd1, %rd9;
	mov.b32 	%r17, 1065353216;
	st.global.u32 	[%rd10], %r17;
	bra.uni 	$L__BB0_4;
$L__BB0_3:
	mul.wide.s32 	%rd7, %r3, 4;
	add.s64 	%rd8, %rd1, %rd7;
	mov.b32 	%r16, 0;
	st.global.u32 	[%rd8], %r16;
$L__BB0_4:
	ret;

}
	// .globl	_Z14kernel_nan2numPfPiiS0_iiibS_
.visible .entry _Z14kernel_nan2numPfPiiS0_iiibS_(
	.param .u64 .ptr .align 1 _Z14kernel_nan2numPfPiiS0_iiibS__param_0,
	.param .u64 .ptr .align 1 _Z14kernel_nan2numPfPiiS0_iiibS__param_1,
	.param .u32 _Z14kernel_nan2numPfPiiS0_iiibS__param_2,
	.param .u64 .ptr .align 1 _Z14kernel_nan2numPfPiiS0_iiibS__param_3,
	.param .u32 _Z14kernel_nan2numPfPiiS0_iiibS__param_4,
	.param .u32 _Z14kernel_nan2numPfPiiS0_iiibS__param_5,
	.param .u32 _Z14kernel_nan2numPfPiiS0_iiibS__param_6,
	.param .u8 _Z14kernel_nan2numPfPiiS0_iiibS__param_7,
	.param .u64 .ptr .align 1 _Z14kernel_nan2numPfPiiS0_iiibS__param_8
)
{
	.reg .pred 	%p<11>;
	.reg .b16 	%rs<2>;
	.reg .b32 	%r<22>;
	.reg .b32 	%f<5>;
	.reg .b64 	%rd<17>;

	ld.param.u64 	%rd4, [_Z14kernel_nan2numPfPiiS0_iiibS__param_0];
	ld.param.u32 	%r7, [_Z14kernel_nan2numPfPiiS0_iiibS__param_2];
	ld.param.u32 	%r8, [_Z14kernel_nan2numPfPiiS0_iiibS__param_4];
	ld.param.u32 	%r6, [_Z14kernel_nan2numPfPiiS0_iiibS__param_5];
	ld.param.s8 	%rs1, [_Z14kernel_nan2numPfPiiS0_iiibS__param_7];
	ld.param.u64 	%rd5, [_Z14kernel_nan2numPfPiiS0_iiibS__param_8];
	cvta.to.global.u64 	%rd1, %rd5;
	cvta.to.global.u64 	%rd2, %rd4;
	mov.u32 	%r9, %ctaid.x;
	mov.u32 	%r10, %ntid.x;
	mov.u32 	%r11, %tid.x;
	mad.lo.s32 	%r1, %r9, %r10, %r11;
	mov.u32 	%r12, %ctaid.y;
	mov.u32 	%r13, %ntid.y;
	mov.u32 	%r14, %tid.y;
	mad.lo.s32 	%r15, %r12, %r13, %r14;
	setp.ge.s32 	%p1, %r1, %r7;
	setp.ge.s32 	%p2, %r15, %r8;
	or.pred  	%p3, %p1, %p2;
	@%p3 bra 	$L__BB1_15;
	mad.lo.s32 	%r3, %r6, %r1, %r15;
	mad.lo.s32 	%r4, %r8, %r1, %r15;
	setp.eq.s16 	%p4, %rs1, 0;
	@%p4 bra 	$L__BB1_8;
	mul.wide.s32 	%rd6, %r3, 4;
	add.s64 	%rd3, %rd2, %rd6;
	ld.global.f32 	%f1, [%rd3];
	abs.f32 	%f2, %f1;
	setp.num.f32 	%p5, %f2, %f2;
	@%p5 bra 	$L__BB1_4;
	mov.b32 	%r16, 0;
	st.global.u32 	[%rd3], %r16;
	bra.uni 	$L__BB1_15;
$L__BB1_4:
	setp.neu.f32 	%p6, %f2, 0f7F800000;
	@%p6 bra 	$L__BB1_15;
	setp.leu.f32 	%p7, %f1, 0f00000000;
	@%p7 bra 	$L__BB1_7;
	mov.b32 	%r18, 2139095039;
	st.global.u32 	[%rd3], %r18;
	bra.uni 	$L__BB1_15;
$L__BB1_7:
	mov.b32 	%r17, -8388609;
	st.global.u32 	[%rd3], %r17;
	bra.uni 	$L__BB1_15;
$L__BB1_8:
	mul.wide.s32 	%rd7, %r3, 4;
	add.s64 	%rd8, %rd2, %rd7;
	ld.global.f32 	%f3, [%rd8];
	abs.f32 	%f4, %f3;
	setp.num.f32 	%p8, %f4, %f4;
	@%p8 bra 	$L__BB1_10;
	mul.wide.s32 	%rd9, %r4, 4;
	add.s64 	%rd10, %rd1, %rd9;
	mov.b32 	%r19, 0;
	st.global.u32 	[%rd10], %r19;
	bra.uni 	$L__BB1_15;
$L__BB1_10:
	setp.neu.f32 	%p9, %f4, 0f7F800000;
	@%p9 bra 	$L__BB1_14;
	setp.leu.f32 	%p10, %f3, 0f00000000;
	@%p10 bra 	$L__BB1_13;
	mul.wide.s32 	%rd13, %r4, 4;
	add.s64 	%rd14, %rd1, %rd13;
	mov.b32 	%r21, 2139095039;
	st.global.u32 	[%rd14], %r21;
	bra.uni 	$L__BB1_15;
$L__BB1_13:
	mul.wide.s32 	%rd11, %r4, 4;
	add.s64 	%rd12, %rd1, %rd11;
	mov.b32 	%r20, -8388609;
	st.global.u32 	[%rd12], %r20;
	bra.uni 	$L__BB1_15;
$L__BB1_14:
	mul.wide.s32 	%rd15, %r4, 4;
	add.s64 	%rd16, %rd1, %rd15;
	st.global.f32 	[%rd16], %f3;
$L__BB1_15:
	bar.sync 	0;
	ret;

}


// ===== COMPILED SASS (sm_100) =====

	.target	sm_100

	.elftype	@"ET_EXEC"


//--------------------- .note.nv.tkinfo           --------------------------
	.section	.note.nv.tkinfo,"",@"SHT_NOTE"
	.sectionflags	@"SHF_NOTE_NV_TKINFO"
	.tkinfo
        /*0018*/ 	.word	0x00000002
        /*0030*/ 	.string	""
        /*0030*/ 	.string	"ptxas"
        /*0030*/ 	.string	"Cuda compilation tools, release 13.0, V13.0.88"
        /*0030*/ 	.string	"Build cuda_13.0.r13.0/compiler.36424714_0"
        /*0030*/ 	.string	"-arch sm_100 -m 64 "



//--------------------- .note.nv.cuinfo           --------------------------
	.section	.note.nv.cuinfo,"",@"SHT_NOTE"
	.sectionflags	@"SHF_NOTE_NV_CUINFO"
        /*0018*/ 	.short	0x0002
        /*001a*/ 	.short	0x0064
        /*001c*/ 	.short	0x0082
	.zero		2


//--------------------- .nv.info                  --------------------------
	.section	.nv.info,"",@"SHT_CUDA_INFO"
	.align	4


	//----- nvinfo : EIATTR_REGCOUNT
	.align		4
        /*0000*/ 	.byte	0x04, 0x2f
        /*0002*/ 	.short	(.L_1 - .L_0)
	.align		4
.L_0:
        /*0004*/ 	.word	index@(_Z12kernel_isnanPfPiiS0_iiiS_)
        /*0008*/ 	.word	0x0000000c


	//----- nvinfo : EIATTR_FRAME_SIZE
	.align		4
.L_1:
        /*000c*/ 	.byte	0x04, 0x11
        /*000e*/ 	.short	(.L_3 - .L_2)
	.align		4
.L_2:
        /*0010*/ 	.word	index@(_Z12kernel_isnanPfPiiS0_iiiS_)
        /*0014*/ 	.word	0x00000000


	//----- nvinfo : EIATTR_REGCOUNT
	.align		4
.L_3:
        /*0018*/ 	.byte	0x04, 0x2f
        /*001a*/ 	.short	(.L_5 - .L_4)
	.align		4
.L_4:
        /*001c*/ 	.word	index@(_Z14kernel_nan2numPfPiiS0_iiibS_)
        /*0020*/ 	.word	0x0000000c


	//----- nvinfo : EIATTR_FRAME_SIZE
	.align		4
.L_5:
        /*0024*/ 	.byte	0x04, 0x11
        /*0026*/ 	.short	(.L_7 - .L_6)
	.align		4
.L_6:
        /*0028*/ 	.word	index@(_Z14kernel_nan2numPfPiiS0_iiibS_)
        /*002c*/ 	.word	0x00000000


	//----- nvinfo : EIATTR_MIN_STACK_SIZE
	.align		4
.L_7:
        /*0030*/ 	.byte	0x04, 0x12
        /*0032*/ 	.short	(.L_9 - .L_8)
	.align		4
.L_8:
        /*0034*/ 	.word	index@(_Z14kernel_nan2numPfPiiS0_iiibS_)
        /*0038*/ 	.word	0x00000000


	//----- nvinfo : EIATTR_MIN_STACK_SIZE
	.align		4
.L_9:
        /*003c*/ 	.byte	0x04, 0x12
        /*003e*/ 	.short	(.L_11 - .L_10)
	.align		4
.L_10:
        /*0040*/ 	.word	index@(_Z12kernel_isnanPfPiiS0_iiiS_)
        /*0044*/ 	.word	0x00000000
.L_11:


//--------------------- .nv.compat                --------------------------
	.section	.nv.compat,"",@"SHT_CUDA_COMPAT_INFO"
	.align	4
        /*0000*/ 	.byte	0x02, 0x09, 0x00, 0x00, 0x02, 0x02, 0x01, 0x00, 0x02, 0x05, 0x05, 0x00, 0x03, 0x07, 0x01, 0x01
        /*0010*/ 	.byte	0x02, 0x03, 0x00, 0x00, 0x02, 0x06, 0x01, 0x00, 0x04, 0x0b, 0x08, 0x00, 0x01, 0x00, 0x00, 0x00
        /*0020*/ 	.byte	0x00, 0x00, 0x00, 0x00


//--------------------- .nv.info._Z14kernel_nan2numPfPiiS0_iiibS_ --------------------------
	.section	.nv.info._Z14kernel_nan2numPfPiiS0_iiibS_,"",@"SHT_CUDA_INFO"
	.sectionflags	@""
	.align	4


	//----- nvinfo : EIATTR_CUDA_API_VERSION
	.align		4
        /*0000*/ 	.byte	0x04, 0x37
        /*0002*/ 	.short	(.L_13 - .L_12)
.L_12:
        /*0004*/ 	.word	0x00000082


	//----- nvinfo : EIATTR_KPARAM_INFO
	.align		4
.L_13:
        /*0008*/ 	.byte	0x04, 0x17
        /*000a*/ 	.short	(.L_15 - .L_14)
.L_14:
        /*000c*/ 	.word	0x00000000
        /*0010*/ 	.short	0x0008
        /*0012*/ 	.short	0x0030
        /*0014*/ 	.byte	0x00, 0xf5, 0x21, 0x00


	//----- nvinfo : EIATTR_KPARAM_INFO
	.align		4
.L_15:
        /*0018*/ 	.byte	0x04, 0x17
        /*001a*/ 	.short	(.L_17 - .L_16)
.L_16:
        /*001c*/ 	.word	0x00000000
        /*0020*/ 	.short	0x0007
        /*0022*/ 	.short	0x002c
        /*0024*/ 	.byte	0x00, 0xf0, 0x05, 0x00


	//----- nvinfo : EIATTR_KPARAM_INFO
	.align		4
.L_17:
        /*0028*/ 	.byte	0x04, 0x17
        /*002a*/ 	.short	(.L_19 - .L_18)
.L_18:
        /*002c*/ 	.word	0x00000000
        /*0030*/ 	.short	0x0006
        /*0032*/ 	.short	0x0028
        /*0034*/ 	.byte	0x00, 0xf0, 0x11, 0x00


	//----- nvinfo : EIATTR_KPARAM_INFO
	.align		4
.L_19:
        /*0038*/ 	.byte	0x04, 0x17
        /*003a*/ 	.short	(.L_21 - .L_20)
.L_20:
        /*003c*/ 	.word	0x00000000
        /*0040*/ 	.short	0x0005
        /*0042*/ 	.short	0x0024
        /*0044*/ 	.byte	0x00, 0xf0, 0x11, 0x00


	//----- nvinfo : EIATTR_KPARAM_INFO
	.align		4
.L_21:
        /*0048*/ 	.byte	0x04, 0x17
        /*004a*/ 	.short	(.L_23 - .L_22)
.L_22:
        /*004c*/ 	.word	0x00000000
        /*0050*/ 	.short	0x0004
        /*0052*/ 	.short	0x0020
        /*0054*/ 	.byte	0x00, 0xf0, 0x11, 0x00


	//----- nvinfo : EIATTR_KPARAM_INFO
	.align		4
.L_23:
        /*0058*/ 	.byte	0x04, 0x17
        /*005a*/ 	.short	(.L_25 - .L_24)
.L_24:
        /*005c*/ 	.word	0x00000000
        /*0060*/ 	.short	0x0003
        /*0062*/ 	.short	0x0018
        /*0064*/ 	.byte	0x00, 0xf5, 0x21, 0x00


	//----- nvinfo : EIATTR_KPARAM_INFO
	.align		4
.L_25:
        /*0068*/ 	.byte	0x04, 0x17
        /*006a*/ 	.short	(.L_27 - .L_26)
.L_26:
        /*006c*/ 	.word	0x00000000
        /*0070*/ 	.short	0x0002
        /*0072*/ 	.short	0x0010
        /*0074*/ 	.byte	0x00, 0xf0, 0x11, 0x00


	//----- nvinfo : EIATTR_KPARAM_INFO
	.align		4
.L_27:
        /*0078*/ 	.byte	0x04, 0x17
        /*007a*/ 	.short	(.L_29 - .L_28)
.L_28:
        /*007c*/ 	.word	0x00000000
        /*0080*/ 	.short	0x0001
        /*0082*/ 	.short	0x0008
        /*0084*/ 	.byte	0x00, 0xf5, 0x21, 0x00


	//----- nvinfo : EIATTR_KPARAM_INFO
	.align		4
.L_29:
        /*0088*/ 	.byte	0x04, 0x17
        /*008a*/ 	.short	(.L_31 - .L_30)
.L_30:
        /*008c*/ 	.word	0x00000000
        /*0090*/ 	.short	0x0000
        /*0092*/ 	.short	0x0000
        /*0094*/ 	.byte	0x00, 0xf5, 0x21, 0x00


	//----- nvinfo : EIATTR_SPARSE_MMA_MASK
	.align		4
.L_31:
        /*0098*/ 	.byte	0x03, 0x50
        /*009a*/ 	.short	0x0000


	//----- nvinfo : EIATTR_MAXREG_COUNT
	.align		4
        /*009c*/ 	.byte	0x03, 0x1b
        /*009e*/ 	.short	0x00ff


	//----- nvinfo : EIATTR_NUM_BARRIERS
	.align		4
        /*00a0*/ 	.byte	0x02, 0x4c
        /*00a2*/ 	.byte	0x01
	.zero		1


	//----- nvinfo : EIATTR_MERCURY_ISA_VERSION
	.align		4
        /*00a4*/ 	.byte	0x03, 0x5f
        /*00a6*/ 	.short	0x0101


	//----- nvinfo : EIATTR_VRC_CTA_INIT_COUNT
	.align		4
        /*00a8*/ 	.byte	0x02, 0x4a
	.zero		1
	.zero		1


	//----- nvinfo : EIATTR_EXIT_INSTR_OFFSETS
	.align		4
        /*00ac*/ 	.byte	0x04, 0x1c
        /*00ae*/ 	.short	(.L_33 - .L_32)


	//   ....[0]....
.L_32:
        /*00b0*/ 	.word	0x000004e0


	//----- nvinfo : EIATTR_CRS_STACK_SIZE
	.align		4
.L_33:
        /*00b4*/ 	.byte	0x04, 0x1e
        /*00b6*/ 	.short	(.L_35 - .L_34)
.L_34:
        /*00b8*/ 	.word	0x00000000


	//----- nvinfo : EIATTR_CBANK_PARAM_SIZE
	.align		4
.L_35:
        /*00bc*/ 	.byte	0x03, 0x19
        /*00be*/ 	.short	0x0038


	//----- nvinfo : EIATTR_PARAM_CBANK
	.align		4
        /*00c0*/ 	.byte	0x04, 0x0a
        /*00c2*/ 	.short	(.L_37 - .L_36)
	.align		4
.L_36:
        /*00c4*/ 	.word	index@(.nv.constant0._Z14kernel_nan2numPfPiiS0_iiibS_)
        /*00c8*/ 	.short	0x0380
        /*00ca*/ 	.short	0x0038


	//----- nvinfo : EIATTR_SW_WAR
	.align		4
.L_37:
        /*00cc*/ 	.byte	0x04, 0x36
        /*00ce*/ 	.short	(.L_39 - .L_38)
.L_38:
        /*00d0*/ 	.word	0x00000008
.L_39:


//--------------------- .nv.info._Z12kernel_isnanPfPiiS0_iiiS_ --------------------------
	.section	.nv.info._Z12kernel_isnanPfPiiS0_iiiS_,"",@"SHT_CUDA_INFO"
	.sectionflags	@""
	.align	4


	//----- nvinfo : EIATTR_CUDA_API_VERSION
	.align		4
        /*0000*/ 	.byte	0x04, 0x37
        /*0002*/ 	.short	(.L_41 - .L_40)
.L_40:
        /*0004*/ 	.word	0x00000082


	//----- nvinfo : EIATTR_KPARAM_INFO
	.align		4
.L_41:
        /*0008*/ 	.byte	0x04, 0x17
        /*000a*/ 	.short	(.L_43 - .L_42)
.L_42:
        /*000c*/ 	.word	0x00000000
        /*0010*/ 	.short	0x0007
        /*0012*/ 	.short	0x0030
        /*0014*/ 	.byte	0x00, 0xf5, 0x21, 0x00


	//----- nvinfo : EIATTR_KPARAM_INFO
	.align		4
.L_43:
        /*0018*/ 	.byte	0x04, 0x17
        /*001a*/ 	.short	(.L_45 - .L_44)
.L_44:
        /*001c*/ 	.word	0x00000000
        /*0020*/ 	.short	0x0006
        /*0022*/ 	.short	0x0028
        /*0024*/ 	.byte	0x00, 0xf0, 0x11, 0x00


	//----- nvinfo : EIATTR_KPARAM_INFO
	.align		4
.L_45:
        /*0028*/ 	.byte	0x04, 0x17
        /*002a*/ 	.short	(.L_47 - .L_46)
.L_46:
        /*002c*/ 	.word	0x00000000
        /*0030*/ 	.short	0x0005
        /*0032*/ 	.short	0x0024
        /*0034*/ 	.byte	0x00, 0xf0, 0x11, 0x00


	//----- nvinfo : EIATTR_KPARAM_INFO
	.align		4
.L_47:
        /*0038*/ 	.byte	0x04, 0x17
        /*003a*/ 	.short	(.L_49 - .L_48)
.L_48:
        /*003c*/ 	.word	0x00000000
        /*0040*/ 	.short	0x0004
        /*0042*/ 	.short	0x0020
        /*0044*/ 	.byte	0x00, 0xf0, 0x11, 0x00


	//----- nvinfo : EIATTR_KPARAM_INFO
	.align		4
.L_49:
        /*0048*/ 	.byte	0x04, 0x17
        /*004a*/ 	.short	(.L_51 - .L_50)
.L_50:
        /*004c*/ 	.word	0x00000000
        /*0050*/ 	.short	0x0003
        /*0052*/ 	.short	0x0018
        /*0054*/ 	.byte	0x00, 0xf5, 0x21, 0x00


	//----- nvinfo : EIATTR_KPARAM_INFO
	.align		4
.L_51:
        /*0058*/ 	.byte	0x04, 0x17
        /*005a*/ 	.short	(.L_53 - .L_52)
.L_52:
        /*005c*/ 	.word	0x00000000
        /*0060*/ 	.short	0x0002
        /*0062*/ 	.short	0x0010
        /*0064*/ 	.byte	0x00, 0xf0, 0x11, 0x00


	//----- nvinfo : EIATTR_KPARAM_INFO
	.align		4
.L_53:
        /*0068*/ 	.byte	0x04, 0x17
        /*006a*/ 	.short	(.L_55 - .L_54)
.L_54:
        /*006c*/ 	.word	0x00000000
        /*0070*/ 	.short	0x0001
        /*0072*/ 	.short	0x0008
        /*0074*/ 	.byte	0x00, 0xf5, 0x21, 0x00


	//----- nvinfo : EIATTR_KPARAM_INFO
	.align		4
.L_55:
        /*0078*/ 	.byte	0x04, 0x17
        /*007a*/ 	.short	(.L_57 - .L_56)
.L_56:
        /*007c*/ 	.word	0x00000000
        /*0080*/ 	.short	0x0000
        /*0082*/ 	.short	0x0000
        /*0084*/ 	.byte	0x00, 0xf5, 0x21, 0x00


	//----- nvinfo : EIATTR_SPARSE_MMA_MASK
	.align		4
.L_57:
        /*0088*/ 	.byte	0x03, 0x50
        /*008a*/ 	.short	0x0000


	//----- nvinfo : EIATTR_MAXREG_COUNT
	.align		4
        /*008c*/ 	.byte	0x03, 0x1b
        /*008e*/ 	.short	0x00ff


	//----- nvinfo : EIATTR_MERCURY_ISA_VERSION
	.align		4
        /*0090*/ 	.byte	0x03, 0x5f
        /*0092*/ 	.short	0x0101


	//----- nvinfo : EIATTR_VRC_CTA_INIT_COUNT
	.align		4
        /*0094*/ 	.byte	0x02, 0x4a
	.zero		1
	.zero		1


	//----- nvinfo : EIATTR_EXIT_INSTR_OFFSETS
	.align		4
        /*0098*/ 	.byte	0x04, 0x1c
        /*009a*/ 	.short	(.L_59 - .L_58)


	//   ....[0]....
.L_58:
        /*009c*/ 	.word	0x000000d0


	//   ....[1]....
        /*00a0*/ 	.word	0x000001a0


	//   ....[2]....
        /*00a4*/ 	.word	0x000001e0


	//----- nvinfo : EIATTR_CBANK_PARAM_SIZE
	.align		4
.L_59:
        /*00a8*/ 	.byte	0x03, 0x19
        /*00aa*/ 	.short	0x0038


	//----- nvinfo : EIATTR_PARAM_CBANK
	.align		4
        /*00ac*/ 	.byte	0x04, 0x0a
        /*00ae*/ 	.short	(.L_61 - .L_60)
	.align		4
.L_60:
        /*00b0*/ 	.word	index@(.nv.constant0._Z12kernel_isnanPfPiiS0_iiiS_)
        /*00b4*/ 	.short	0x0380
        /*00b6*/ 	.short	0x0038


	//----- nvinfo : EIATTR_SW_WAR
	.align		4
.L_61:
        /*00b8*/ 	.byte	0x04, 0x36
        /*00ba*/ 	.short	(.L_63 - .L_62)
.L_62:
        /*00bc*/ 	.word	0x00000008
.L_63:


//--------------------- .nv.callgraph             --------------------------
	.section	.nv.callgraph,"",@"SHT_CUDA_CALLGRAPH"
	.align	4
	.sectionentsize	8
	.align		4
        /*0000*/ 	.word	0x00000000
	.align		4
        /*0004*/ 	.word	0xffffffff
	.align		4
        /*0008*/ 	.word	0x00000000
	.align		4
        /*000c*/ 	.word	0xfffffffe
	.align		4
        /*0010*/ 	.word	0x00000000
	.align		4
        /*0014*/ 	.word	0xfffffffd
	.align		4
        /*0018*/ 	.word	0x00000000
	.align		4
        /*001c*/ 	.word	0xfffffffc


//--------------------- .text._Z14kernel_nan2numPfPiiS0_iiibS_ --------------------------
	.section	.text._Z14kernel_nan2numPfPiiS0_iiibS_,"ax",@progbits
	.align	128
        .global         _Z14kernel_nan2numPfPiiS0_iiibS_
        .type           _Z14kernel_nan2numPfPiiS0_iiibS_,@function
        .size           _Z14kernel_nan2numPfPiiS0_iiibS_,(.L_x_6 - _Z14kernel_nan2numPfPiiS0_iiibS_)
        .other          _Z14kernel_nan2numPfPiiS0_iiibS_,@"STO_CUDA_ENTRY STV_DEFAULT"
_Z14kernel_nan2numPfPiiS0_iiibS_:
.text._Z14kernel_nan2numPfPiiS0_iiibS_:
[----:B------:R-:W-:Y:S01]  /*0000*/  LDC R1, c[0x0][0x37c] ;  /* 0x0000df00ff017b82 */ /* 0x000fe20000000800 */
[----:B------:R-:W0:Y:S07]  /*0010*/  S2R R2, SR_TID.Y ;  /* 0x0000000000027919 */ /* 0x000e2e0000002200 */
[----:B------:R-:W1:Y:S01]  /*0020*/  LDC R0, c[0x0][0x360] ;  /* 0x0000d800ff007b82 */ /* 0x000e620000000800 */
[----:B------:R-:W2:Y:S01]  /*0030*/  LDCU UR6, c[0x0][0x3a0] ;  /* 0x00007400ff0677ac */ /* 0x000ea20008000800 */
[----:B------:R-:W-:Y:S01]  /*0040*/  BSSY.RECONVERGENT B0, `(.L_x_0) ;  /* 0x0000048000007945 */ /* 0x000fe20003800200 */
[----:B------:R-:W1:Y:S01]  /*0050*/  S2R R5, SR_TID.X ;  /* 0x0000000000057919 */ /* 0x000e620000002100 */
[----:B------:R-:W3:Y:S04]  /*0060*/  LDCU UR7, c[0x0][0x390] ;  /* 0x00007200ff0777ac */ /* 0x000ee80008000800 */
[----:B------:R-:W0:Y:S08]  /*0070*/  S2UR UR5, SR_CTAID.Y ;  /* 0x00000000000579c3 */ /* 0x000e300000002600 */
[----:B------:R-:W0:Y:S08]  /*0080*/  LDC R3, c[0x0][0x364] ;  /* 0x0000d900ff037b82 */ /* 0x000e300000000800 */
[----:B------:R-:W1:Y:S01]  /*0090*/  S2UR UR4, SR_CTAID.X ;  /* 0x00000000000479c3 */ /* 0x000e620000002500 */
[----:B0-----:R-:W-:-:S05]  /*00a0*/  IMAD R3, R3, UR5, R2 ;  /* 0x0000000503037c24 */ /* 0x001fca000f8e0202 */
[----:B--2---:R-:W-:Y:S01]  /*00b0*/  ISETP.GE.AND P0, PT, R3, UR6, PT ;  /* 0x0000000603007c0c */ /* 0x004fe2000bf06270 */
[----:B-1----:R-:W-:-:S05]  /*00c0*/  IMAD R0, R0, UR4, R5 ;  /* 0x0000000400007c24 */ /* 0x002fca000f8e0205 */
[----:B---3--:R-:W-:-:S13]  /*00d0*/  ISETP.GE.OR P0, PT, R0, UR7, P0 ;  /* 0x0000000700007c0c */ /* 0x008fda0008706670 */
[----:B------:R-:W-:Y:S05]  /*00e0*/  @P0 BRA `(.L_x_1) ;  /* 0x0000000000f40947 */ /* 0x000fea0003800000 */
[----:B------:R-:W0:Y:S01]  /*00f0*/  LDCU.U8 UR4, c[0x0][0x3ac] ;  /* 0x00007580ff0477ac */ /* 0x000e220008000000 */
[----:B------:R-:W1:Y:S01]  /*0100*/  LDC.64 R8, c[0x0][0x358] ;  /* 0x0000d600ff087b82 */ /* 0x000e620000000a00 */
[----:B------:R-:W-:Y:S01]  /*0110*/  IMAD R7, R0, UR6, R3 ;  /* 0x0000000600077c24 */ /* 0x000fe2000f8e0203 */
[----:B------:R-:W2:Y:S01]  /*0120*/  LDCU UR5, c[0x0][0x3a4] ;  /* 0x00007480ff0577ac */ /* 0x000ea20008000800 */
[----:B0-----:R-:W-:-:S04]  /*0130*/  UPRMT UR4, UR4, 0x8880, URZ ;  /* 0x0000888004047896 */ /* 0x001fc800080000ff */
[----:B------:R-:W-:Y:S01]  /*0140*/  UISETP.NE.AND UP0, UPT, UR4, URZ, UPT ;  /* 0x000000ff0400728c */ /* 0x000fe2000bf05270 */
[----:B--2---:R-:W-:-:S08]  /*0150*/  IMAD R5, R0, UR5, R3 ;  /* 0x0000000500057c24 */ /* 0x004fd0000f8e0203 */
[----:B------:R-:W-:Y:S05]  /*0160*/  BRA.U !UP0, `(.L_x_2) ;  /* 0x0000000108587547 */ /* 0x000fea000b800000 */
[----:B------:R-:W0:Y:S01]  /*0170*/  LDC.64 R2, c[0x0][0x380] ;  /* 0x0000e000ff027b82 */ /* 0x000e220000000a00 */
[----:B-1----:R-:W-:Y:S02]  /*0180*/  R2UR UR4, R8 ;  /* 0x00000000080472ca */ /* 0x002fe400000e0000 */
[----:B------:R-:W-:Y:S01]  /*0190*/  R2UR UR5, R9 ;  /* 0x00000000090572ca */ /* 0x000fe200000e0000 */
[----:B0-----:R-:W-:-:S12]  /*01a0*/  IMAD.WIDE R2, R5, 0x4, R2 ;  /* 0x0000000405027825 */ /* 0x001fd800078e0202 */
[----:B------:R-:W2:Y:S02]  /*01b0*/  LDG.E R0, desc[UR4][R2.64] ;  /* 0x0000000402007981 */ /* 0x000ea4000c1e1900 */
[----:B--2---:R-:W-:-:S13]  /*01c0*/  FSETP.NAN.AND P0, PT, |R0|, |R0|, PT ;  /* 0x400000000000720b */ /* 0x004fda0003f08200 */
[----:B------:R-:W-:Y:S02]  /*01d0*/  @P0 R2UR UR4, R8 ;  /* 0x00000000080402ca */ /* 0x000fe400000e0000 */
[----:B------:R-:W-:-:S13]  /*01e0*/  @P0 R2UR UR5, R9 ;  /* 0x00000000090502ca */ /* 0x000fda00000e0000 */
[----:B------:R0:W-:Y:S01]  /*01f0*/  @P0 STG.E desc[UR4][R2.64], RZ ;  /* 0x000000ff02000986 */ /* 0x0001e2000c101904 */
[----:B------:R-:W-:Y:S05]  /*0200*/  @P0 BRA `(.L_x_1) ;  /* 0x0000000000ac0947 */ /* 0x000fea0003800000 */
[----:B------:R-:W-:-:S13]  /*0210*/  FSETP.NEU.AND P0, PT, |R0|, +INF , PT ;  /* 0x7f8000000000780b */ /* 0x000fda0003f0d200 */
[----:B------:R-:W-:Y:S05]  /*0220*/  @P0 BRA `(.L_x_1) ;  /* 0x0000000000a40947 */ /* 0x000fea0003800000 */
[----:B------:R-:W-:-:S13]  /*0230*/  FSETP.GT.AND P0, PT, R0, RZ, PT ;  /* 0x000000ff0000720b */ /* 0x000fda0003f04000 */
[C---:B------:R-:W-:Y:S01]  /*0240*/  @P0 R2UR UR4, R8.reuse ;  /* 0x00000000080402ca */ /* 0x040fe200000e0000 */
[----:B------:R-:W-:Y:S01]  /*0250*/  @P0 IMAD.MOV.U32 R5, RZ, RZ, 0x7f7fffff ;  /* 0x7f7fffffff050424 */ /* 0x000fe200078e00ff */
[C---:B------:R-:W-:Y:S01]  /*0260*/  @P0 R2UR UR5, R9.reuse ;  /* 0x00000000090502ca */ /* 0x040fe200000e0000 */
[----:B------:R-:W-:Y:S01]  /*0270*/  @!P0 IMAD.MOV.U32 R7, RZ, RZ, -0x800001 ;  /* 0xff7fffffff078424 */ /* 0x000fe200078e00ff */
[----:B------:R-:W-:Y:S02]  /*0280*/  @!P0 R2UR UR8, R8 ;  /* 0x00000000080882ca */ /* 0x000fe400000e0000 */
[----:B------:R-:W-:-:S09]  /*0290*/  @!P0 R2UR UR9, R9 ;  /* 0x00000000090982ca */ /* 0x000fd200000e0000 */
[----:B------:R1:W-:Y:S04]  /*02a0*/  @P0 STG.E desc[UR4][R2.64], R5 ;  /* 0x0000000502000986 */ /* 0x0003e8000c101904 */
[----:B------:R1:W-:Y:S01]  /*02b0*/  @!P0 STG.E desc[UR8][R2.64], R7 ;  /* 0x0000000702008986 */ /* 0x0003e2000c101908 */
[----:B------:R-:W-:Y:S05]  /*02c0*/  BRA `(.L_x_1) ;  /* 0x00000000007c7947 */ /* 0x000fea0003800000 */
.L_x_2:
[----:B------:R-:W0:Y:S01]  /*02d0*/  LDC.64 R2, c[0x0][0x380] ;  /* 0x0000e000ff027b82 */ /* 0x000e220000000a00 */
[----:B-1----:R-:W-:Y:S02]  /*02e0*/  R2UR UR4, R8 ;  /* 0x00000000080472ca */ /* 0x002fe400000e0000 */
[----:B------:R-:W-:Y:S01]  /*02f0*/  R2UR UR5, R9 ;  /* 0x00000000090572ca */ /* 0x000fe200000e0000 */
[----:B0-----:R-:W-:-:S12]  /*0300*/  IMAD.WIDE R4, R5, 0x4, R2 ;  /* 0x0000000405047825 */ /* 0x001fd800078e0202 */
[----:B------:R-:W2:Y:S02]  /*0310*/  LDG.E R5, desc[UR4][R4.64] ;  /* 0x0000000404057981 */ /* 0x000ea4000c1e1900 */
[----:B--2---:R-:W-:-:S13]  /*0320*/  FSETP.NAN.AND P0, PT, |R5|, |R5|, PT ;  /* 0x400000050500720b */ /* 0x004fda0003f08200 */
[----:B------:R-:W0:Y:S01]  /*0330*/  @P0 LDC.64 R2, c[0x0][0x3b0] ;  /* 0x0000ec00ff020b82 */ /* 0x000e220000000a00 */
[----:B------:R-:W-:Y:S02]  /*0340*/  @P0 R2UR UR4, R8 ;  /* 0x00000000080402ca */ /* 0x000fe400000e0000 */
[----:B------:R-:W-:Y:S01]  /*0350*/  @P0 R2UR UR5, R9 ;  /* 0x00000000090502ca */ /* 0x000fe200000e0000 */
[----:B0-----:R-:W-:-:S12]  /*0360*/  @P0 IMAD.WIDE R2, R7, 0x4, R2 ;  /* 0x0000000407020825 */ /* 0x001fd800078e0202 */
[----:B------:R2:W-:Y:S01]  /*0370*/  @P0 STG.E desc[UR4][R2.64], RZ ;  /* 0x000000ff02000986 */ /* 0x0005e2000c101904 */
[----:B------:R-:W-:Y:S05]  /*0380*/  @P0 BRA `(.L_x_1) ;  /* 0x00000000004c0947 */ /* 0x000fea0003800000 */
[----:B------:R-:W-:-:S13]  /*0390*/  FSETP.NEU.AND P0, PT, |R5|, +INF , PT ;  /* 0x7f8000000500780b */ /* 0x000fda0003f0d200 */
[----:B------:R-:W-:Y:S05]  /*03a0*/  @P0 BRA `(.L_x_3) ;  /* 0x0000000000300947 */ /* 0x000fea0003800000 */
[----:B--2---:R-:W0:Y:S01]  /*03b0*/  LDC.64 R2, c[0x0][0x3b0] ;  /* 0x0000ec00ff027b82 */ /* 0x004e220000000a00 */
[----:B------:R-:W-:-:S13]  /*03c0*/  FSETP.GT.AND P0, PT, R5, RZ, PT ;  /* 0x000000ff0500720b */ /* 0x000fda0003f04000 */
[C---:B------:R-:W-:Y:S01]  /*03d0*/  @P0 R2UR UR4, R8.reuse ;  /* 0x00000000080402ca */ /* 0x040fe200000e0000 */
[----:B------:R-:W-:Y:S01]  /*03e0*/  @P0 IMAD.MOV.U32 R5, RZ, RZ, 0x7f7fffff ;  /* 0x7f7fffffff050424 */ /* 0x000fe200078e00ff */
[C---:B------:R-:W-:Y:S02]  /*03f0*/  @P0 R2UR UR5, R9.reuse ;  /* 0x00000000090502ca */ /* 0x040fe400000e0000 */
[----:B------:R-:W-:Y:S02]  /*0400*/  @!P0 R2UR UR8, R8 ;  /* 0x00000000080882ca */ /* 0x000fe400000e0000 */
[----:B------:R-:W-:Y:S01]  /*0410*/  @!P0 R2UR UR9, R9 ;  /* 0x00000000090982ca */ /* 0x000fe200000e0000 */
[----:B0-----:R-:W-:-:S04]  /*0420*/  IMAD.WIDE R2, R7, 0x4, R2 ;  /* 0x0000000407027825 */ /* 0x001fc800078e0202 */
[----:B------:R-:W-:-:S04]  /*0430*/  @!P0 IMAD.MOV.U32 R7, RZ, RZ, -0x800001 ;  /* 0xff7fffffff078424 */ /* 0x000fc800078e00ff */
[----:B------:R4:W-:Y:S04]  /*0440*/  @P0 STG.E desc[UR4][R2.64], R5 ;  /* 0x0000000502000986 */ /* 0x0009e8000c101904 */
[----:B------:R4:W-:Y:S01]  /*0450*/  @!P0 STG.E desc[UR8][R2.64], R7 ;  /* 0x0000000702008986 */ /* 0x0009e2000c101908 */
[----:B------:R-:W-:Y:S05]  /*0460*/  BRA `(.L_x_1) ;  /* 0x0000000000147947 */ /* 0x000fea0003800000 */
.L_x_3:
[----:B--2---:R-:W0:Y:S01]  /*0470*/  LDC.64 R2, c[0x0][0x3b0] ;  /* 0x0000ec00ff027b82 */ /* 0x004e220000000a00 */
[----:B------:R-:W-:Y:S02]  /*0480*/  R2UR UR4, R8 ;  /* 0x00000000080472ca */ /* 0x000fe400000e0000 */
[----:B------:R-:W-:Y:S01]  /*0490*/  R2UR UR5, R9 ;  /* 0x00000000090572ca */ /* 0x000fe200000e0000 */
[----:B0-----:R-:W-:-:S12]  /*04a0*/  IMAD.WIDE R2, R7, 0x4, R2 ;  /* 0x0000000407027825 */ /* 0x001fd800078e0202 */
[----:B------:R3:W-:Y:S02]  /*04b0*/  STG.E desc[UR4][R2.64], R5 ;  /* 0x0000000502007986 */ /* 0x0007e4000c101904 */
.L_x_1:
[----:B------:R-:W-:Y:S05]  /*04c0*/  BSYNC.RECONVERGENT B0 ;  /* 0x0000000000007941 */ /* 0x000fea0003800200 */
.L_x_0:
[----:B------:R-:W-:Y:S06]  /*04d0*/  BAR.SYNC.DEFER_BLOCKING 0x0 ;  /* 0x0000000000007b1d */ /* 0x000fec0000010000 */
[----:B------:R-:W-:Y:S05]  /*04e0*/  EXIT ;  /* 0x000000000000794d */ /* 0x000fea0003800000 */
.L_x_4:
[----:B------:R-:W-:-:S00]  /*04f0*/  BRA `(.L_x_4) ;  /* 0xfffffffc00fc7947 */ /* 0x000fc0000383ffff */
[----:B------:R-:W-:-:S00]  /*0500*/  NOP ;  /* 0x0000000000007918 */ /* 0x000fc00000000000 */
[----:B------:R-:W-:-:S00]  /*0510*/  NOP ;  /* 0x0000000000007918 */ /* 0x000fc00000000000 */
[----:B------:R-:W-:-:S00]  /*0520*/  NOP ;  /* 0x0000000000007918 */ /* 0x000fc00000000000 */
[----:B------:R-:W-:-:S00]  /*0530*/  NOP ;  /* 0x0000000000007918 */ /* 0x000fc00000000000 */
[----:B------:R-:W-:-:S00]  /*0540*/  NOP ;  /* 0x0000000000007918 */ /* 0x000fc00000000000 */
[----:B------:R-:W-:-:S00]  /*0550*/  NOP ;  /* 0x0000000000007918 */ /* 0x000fc00000000000 */
[----:B------:R-:W-:-:S00]  /*0560*/  NOP ;  /* 0x0000000000007918 */ /* 0x000fc00000000000 */
[----:B------:R-:W-:-:S00]  /*0570*/  NOP ;  /* 0x0000000000007918 */ /* 0x000fc00000000000 */
.L_x_6:


//--------------------- .text._Z12kernel_isnanPfPiiS0_iiiS_ --------------------------
	.section	.text._Z12kernel_isnanPfPiiS0_iiiS_,"ax",@progbits
	.align	128
        .global         _Z12kernel_isnanPfPiiS0_iiiS_
        .type           _Z12kernel_isnanPfPiiS0_iiiS_,@function
        .size           _Z12kernel_isnanPfPiiS0_iiiS_,(.L_x_7 - _Z12kernel_isnanPfPiiS0_iiiS_)
        .other          _Z12kernel_isnanPfPiiS0_iiiS_,@"STO_CUDA_ENTRY STV_DEFAULT"
_Z12kernel_isnanPfPiiS0_iiiS_:
.text._Z12kernel_isnanPfPiiS0_iiiS_:
[----:B------:R-:W-:Y:S01]  /*0000*/  LDC R1, c[0x0][0x37c] ;  /* 0x0000df00ff017b82 */ /* 0x000fe20000000800 */
[----:B------:R-:W0:Y:S07]  /*0010*/  S2R R2, SR_TID.Y ;  /* 0x0000000000027919 */ /* 0x000e2e0000002200 */
[----:B------:R-:W1:Y:S01]  /*0020*/  LDC R0, c[0x0][0x360] ;  /* 0x0000d800ff007b82 */ /* 0x000e620000000800 */
[----:B------:R-:W2:Y:S01]  /*0030*/  LDCU UR6, c[0x0][0x3a0] ;  /* 0x00007400ff0677ac */ /* 0x000ea20008000800 */
[----:B------:R-:W1:Y:S01]  /*0040*/  S2R R3, SR_TID.X ;  /* 0x0000000000037919 */ /* 0x000e620000002100 */
[----:B------:R-:W3:Y:S05]  /*0050*/  LDCU UR7, c[0x0][0x390] ;  /* 0x00007200ff0777ac */ /* 0x000eea0008000800 */
[----:B------:R-:W0:Y:S08]  /*0060*/  S2UR UR5, SR_CTAID.Y ;  /* 0x00000000000579c3 */ /* 0x000e300000002600 */
[----:B------:R-:W0:Y:S08]  /*0070*/  LDC R7, c[0x0][0x364] ;  /* 0x0000d900ff077b82 */ /* 0x000e300000000800 */
[----:B------:R-:W1:Y:S01]  /*0080*/  S2UR UR4, SR_CTAID.X ;  /* 0x00000000000479c3 */ /* 0x000e620000002500 */
[----:B0-----:R-:W-:-:S05]  /*0090*/  IMAD R7, R7, UR5, R2 ;  /* 0x0000000507077c24 */ /* 0x001fca000f8e0202 */
[----:B--2---:R-:W-:Y:S01]  /*00a0*/  ISETP.GE.AND P0, PT, R7, UR6, PT ;  /* 0x0000000607007c0c */ /* 0x004fe2000bf06270 */
[----:B-1----:R-:W-:-:S05]  /*00b0*/  IMAD R0, R0, UR4, R3 ;  /* 0x0000000400007c24 */ /* 0x002fca000f8e0203 */
[----:B---3--:R-:W-:-:S13]  /*00c0*/  ISETP.GE.OR P0, PT, R0, UR7, P0 ;  /* 0x0000000700007c0c */ /* 0x008fda0008706670 */
[----:B------:R-:W-:Y:S05]  /*00d0*/  @P0 EXIT ;  /* 0x000000000000094d */ /* 0x000fea0003800000 */
[----:B------:R-:W0:Y:S01]  /*00e0*/  LDC.64 R2, c[0x0][0x380] ;  /* 0x0000e000ff027b82 */ /* 0x000e220000000a00 */
[----:B------:R-:W1:Y:S01]  /*00f0*/  LDCU UR7, c[0x0][0x3a4] ;  /* 0x00007480ff0777ac */ /* 0x000e620008000800 */
[----:B------:R-:W2:Y:S01]  /*0100*/  LDCU.64 UR4, c[0x0][0x358] ;  /* 0x00006b00ff0477ac */ /* 0x000ea20008000a00 */
[----:B-1----:R-:W-:-:S04]  /*0110*/  IMAD R5, R0, UR7, R7 ;  /* 0x0000000700057c24 */ /* 0x002fc8000f8e0207 */
[----:B0-----:R-:W-:-:S06]  /*0120*/  IMAD.WIDE R2, R5, 0x4, R2 ;  /* 0x0000000405027825 */ /* 0x001fcc00078e0202 */
[----:B--2---:R-:W2:Y:S01]  /*0130*/  LDG.E R2, desc[UR4][R2.64] ;  /* 0x0000000402027981 */ /* 0x004ea2000c1e1900 */
[----:B------:R-:W-:Y:S01]  /*0140*/  IMAD R7, R0, UR6, R7 ;  /* 0x0000000600077c24 */ /* 0x000fe2000f8e0207 */
[----:B--2---:R-:W-:-:S13]  /*0150*/  FSETP.NE.AND P0, PT, |R2|, +INF , PT ;  /* 0x7f8000000200780b */ /* 0x004fda0003f05200 */
[----:B------:R-:W0:Y:S01]  /*0160*/  @!P0 LDC.64 R4, c[0x0][0x3b0] ;  /* 0x0000ec00ff048b82 */ /* 0x000e220000000a00 */
[----:B------:R-:W-:Y:S01]  /*0170*/  @!P0 MOV R9, 0x3f800000 ;  /* 0x3f80000000098802 */ /* 0x000fe20000000f00 */
[----:B0-----:R-:W-:-:S05]  /*0180*/  @!P0 IMAD.WIDE R4, R7, 0x4, R4 ;  /* 0x0000000407048825 */ /* 0x001fca00078e0204 */
[----:B------:R0:W-:Y:S01]  /*0190*/  @!P0 STG.E desc[UR4][R4.64], R9 ;  /* 0x0000000904008986 */ /* 0x0001e2000c101904 */
[----:B------:R-:W-:Y:S05]  /*01a0*/  @!P0 EXIT ;  /* 0x000000000000894d */ /* 0x000fea0003800000 */
[----:B------:R-:W1:Y:S02]  /*01b0*/  LDC.64 R2, c[0x0][0x3b0] ;  /* 0x0000ec00ff027b82 */ /* 0x000e640000000a00 */
[----:B-1----:R-:W-:-:S05]  /*01c0*/  IMAD.WIDE R2, R7, 0x4, R2 ;  /* 0x0000000407027825 */ /* 0x002fca00078e0202 */
[----:B------:R-:W-:Y:S01]  /*01d0*/  STG.E desc[UR4][R2.64], RZ ;  /* 0x000000ff02007986 */ /* 0x000fe2000c101904 */
[----:B------:R-:W-:Y:S05]  /*01e0*/  EXIT ;  /* 0x000000000000794d */ /* 0x000fea0003800000 */
.L_x_5:
        /* <DEDUP_REMOVED lines=9> */
.L_x_7:


//--------------------- .nv.shared.reserved.0     --------------------------
	.section	.nv.shared.reserved.0,"aw",@nobits
	.weak		__nv_reservedSMEM_offset_0_alias
	.size		__nv_reservedSMEM_offset_0_alias, 0, 64
	.other		__nv_reservedSMEM_offset_0_alias,@"STO_CUDA_RESERVED_SHARED STV_DEFAULT"
__nv_reservedSMEM_offset_0_alias:
	.zero		0
	.zero		64


//--------------------- .nv.constant0._Z14kernel_nan2numPfPiiS0_iiibS_ --------------------------
	.section	.nv.constant0._Z14kernel_nan2numPfPiiS0_iiibS_,"a",@progbits
	.sectionflags	@""
	.align	4
.nv.constant0._Z14kernel_nan2numPfPiiS0_iiibS_:
	.zero		952


//--------------------- .nv.constant0._Z12kernel_isnanPfPiiS0_iiiS_ --------------------------
	.section	.nv.constant0._Z12kernel_isnanPfPiiS0_iiiS_,"a",@progbits
	.sectionflags	@""
	.align	4
.nv.constant0._Z12kernel_isnanPfPiiS0_iiiS_:
	.zero		952


//--------------------- SYMBOLS --------------------------

	.type		.nv.reservedSmem.offset0,@object
	.size		.nv.reservedSmem.offset0,0x4
